//
// Generated by NVIDIA NVVM Compiler
//
// Compiler Build ID: CL-36424714
// Cuda compilation tools, release 13.0, V13.0.88
// Based on NVVM 20.0.0
//

.version 9.0
.target sm_100
.address_size 64

	// .globl	_Z13TransposeM_v1PA400_KiPA500_i
.global .attribute(.managed) .align 4 .b8 Matrix_in[800000];
.global .attribute(.managed) .align 4 .b8 Matrix_out_gpu1[800000];
.global .attribute(.managed) .align 4 .b8 Matrix_out_gpu2[800000];
.global .attribute(.managed) .align 4 .b8 Matrix_out_cpu[800000];
// _ZZ13TransposeM_v2PA400_KiPA500_iE4temp has been demoted

.visible .entry _Z13TransposeM_v1PA400_KiPA500_i(
	.param .u64 .ptr .align 1 _Z13TransposeM_v1PA400_KiPA500_i_param_0,
	.param .u64 .ptr .align 1 _Z13TransposeM_v1PA400_KiPA500_i_param_1
)
{
	.reg .pred 	%p<4>;
	.reg .b32 	%r<11>;
	.reg .b64 	%rd<13>;

	ld.param.u64 	%rd1, [_Z13TransposeM_v1PA400_KiPA500_i_param_0];
	ld.param.u64 	%rd2, [_Z13TransposeM_v1PA400_KiPA500_i_param_1];
	mov.u32 	%r3, %ntid.x;
	mov.u32 	%r4, %ctaid.x;
	mov.u32 	%r5, %tid.x;
	mad.lo.s32 	%r1, %r3, %r4, %r5;
	mov.u32 	%r6, %ntid.y;
	mov.u32 	%r7, %ctaid.y;
	mov.u32 	%r8, %tid.y;
	mad.lo.s32 	%r9, %r6, %r7, %r8;
	setp.gt.s32 	%p1, %r1, 499;
	setp.gt.u32 	%p2, %r9, 399;
	or.pred  	%p3, %p1, %p2;
	@%p3 bra 	$L__BB0_2;
	cvta.to.global.u64 	%rd3, %rd1;
	cvta.to.global.u64 	%rd4, %rd2;
	mul.wide.s32 	%rd5, %r1, 1600;
	add.s64 	%rd6, %rd3, %rd5;
	mul.wide.u32 	%rd7, %r9, 4;
	add.s64 	%rd8, %rd6, %rd7;
	ld.global.u32 	%r10, [%rd8];
	mul.wide.u32 	%rd9, %r9, 2000;
	add.s64 	%rd10, %rd4, %rd9;
	mul.wide.s32 	%rd11, %r1, 4;
	add.s64 	%rd12, %rd10, %rd11;
	st.global.u32 	[%rd12], %r10;
$L__BB0_2:
	ret;

}
	// .globl	_Z13TransposeM_v2PA400_KiPA500_i
.visible .entry _Z13TransposeM_v2PA400_KiPA500_i(
	.param .u64 .ptr .align 1 _Z13TransposeM_v2PA400_KiPA500_i_param_0,
	.param .u64 .ptr .align 1 _Z13TransposeM_v2PA400_KiPA500_i_param_1
)
{
	.reg .pred 	%p<7>;
	.reg .b32 	%r<24>;
	.reg .b64 	%rd<13>;
	// demoted variable
	.shared .align 4 .b8 _ZZ13TransposeM_v2PA400_KiPA500_iE4temp[1088];
	ld.param.u64 	%rd1, [_Z13TransposeM_v2PA400_KiPA500_i_param_0];
	ld.param.u64 	%rd2, [_Z13TransposeM_v2PA400_KiPA500_i_param_1];
	mov.u32 	%r9, %ntid.x;
	mov.u32 	%r10, %ctaid.x;
	mul.lo.s32 	%r1, %r9, %r10;
	mov.u32 	%r2, %tid.x;
	add.s32 	%r3, %r1, %r2;
	mov.u32 	%r11, %ntid.y;
	mov.u32 	%r12, %ctaid.y;
	mul.lo.s32 	%r4, %r11, %r12;
	mov.u32 	%r5, %tid.y;
	add.s32 	%r13, %r4, %r5;
	setp.gt.s32 	%p1, %r3, 399;
	setp.gt.u32 	%p2, %r13, 499;
	or.pred  	%p3, %p1, %p2;
	@%p3 bra 	$L__BB1_2;
	cvta.to.global.u64 	%rd3, %rd1;
	mul.wide.u32 	%rd4, %r13, 1600;
	add.s64 	%rd5, %rd3, %rd4;
	mul.wide.s32 	%rd6, %r3, 4;
	add.s64 	%rd7, %rd5, %rd6;
	ld.global.u32 	%r14, [%rd7];
	mov.u32 	%r15, _ZZ13TransposeM_v2PA400_KiPA500_iE4temp;
	mad.lo.s32 	%r16, %r5, 68, %r15;
	shl.b32 	%r17, %r2, 2;
	add.s32 	%r18, %r16, %r17;
	st.shared.u32 	[%r18], %r14;
$L__BB1_2:
	bar.sync 	0;
	add.s32 	%r7, %r4, %r2;
	add.s32 	%r8, %r1, %r5;
	setp.gt.u32 	%p4, %r7, 499;
	setp.gt.s32 	%p5, %r8, 399;
	or.pred  	%p6, %p4, %p5;
	@%p6 bra 	$L__BB1_4;
	mov.u32 	%r19, _ZZ13TransposeM_v2PA400_KiPA500_iE4temp;
	mad.lo.s32 	%r20, %r2, 68, %r19;
	shl.b32 	%r21, %r5, 2;
	add.s32 	%r22, %r20, %r21;
	ld.shared.u32 	%r23, [%r22];
	cvta.to.global.u64 	%rd8, %rd2;
	mul.wide.s32 	%rd9, %r8, 2000;
	add.s64 	%rd10, %rd8, %rd9;
	mul.wide.u32 	%rd11, %r7, 4;
	add.s64 	%rd12, %rd10, %rd11;
	st.global.u32 	[%rd12], %r23;
$L__BB1_4:
	ret;

}


// ===== COMPILED SASS (sm_100) =====

	.target	sm_100

	.elftype	@"ET_EXEC"


//--------------------- .note.nv.tkinfo           --------------------------
	.section	.note.nv.tkinfo,"",@"SHT_NOTE"
	.sectionflags	@"SHF_NOTE_NV_TKINFO"
	.tkinfo
        /*0018*/ 	.word	0x00000002
        /*0030*/ 	.string	""
        /*0030*/ 	.string	"ptxas"
        /*0030*/ 	.string	"Cuda compilation tools, release 13.0, V13.0.88"
        /*0030*/ 	.string	"Build cuda_13.0.r13.0/compiler.36424714_0"
        /*0030*/ 	.string	"-arch sm_100 -m 64 "



//--------------------- .note.nv.cuinfo           --------------------------
	.section	.note.nv.cuinfo,"",@"SHT_NOTE"
	.sectionflags	@"SHF_NOTE_NV_CUINFO"
        /*0018*/ 	.short	0x0002
        /*001a*/ 	.short	0x0064
        /*001c*/ 	.short	0x0082
	.zero		2


//--------------------- .nv.info                  --------------------------
	.section	.nv.info,"",@"SHT_CUDA_INFO"
	.align	4


	//----- nvinfo : EIATTR_REGCOUNT
	.align		4
        /*0000*/ 	.byte	0x04, 0x2f
        /*0002*/ 	.short	(.L_5 - .L_4)
	.align		4
.L_4:
        /*0004*/ 	.word	index@(_Z13TransposeM_v1PA400_KiPA500_i)
        /*0008*/ 	.word	0x0000000c


	//----- nvinfo : EIATTR_FRAME_SIZE
	.align		4
.L_5:
        /*000c*/ 	.byte	0x04, 0x11
        /*000e*/ 	.short	(.L_7 - .L_6)
	.align		4
.L_6:
        /*0010*/ 	.word	index@(_Z13TransposeM_v1PA400_KiPA500_i)
        /*0014*/ 	.word	0x00000000


	//----- nvinfo : EIATTR_REGCOUNT
	.align		4
.L_7:
        /*0018*/ 	.byte	0x04, 0x2f
        /*001a*/ 	.short	(.L_9 - .L_8)
	.align		4
.L_8:
        /*001c*/ 	.word	index@(_Z13TransposeM_v2PA400_KiPA500_i)
        /*0020*/ 	.word	0x00000010


	//----- nvinfo : EIATTR_FRAME_SIZE
	.align		4
.L_9:
        /*0024*/ 	.byte	0x04, 0x11
        /*0026*/ 	.short	(.L_11 - .L_10)
	.align		4
.L_10:
        /*0028*/ 	.word	index@(_Z13TransposeM_v2PA400_KiPA500_i)
        /*002c*/ 	.word	0x00000000


	//----- nvinfo : EIATTR_MIN_STACK_SIZE
	.align		4
.L_11:
        /*0030*/ 	.byte	0x04, 0x12
        /*0032*/ 	.short	(.L_13 - .L_12)
	.align		4
.L_12:
        /*0034*/ 	.word	index@(_Z13TransposeM_v2PA400_KiPA500_i)
        /*0038*/ 	.word	0x00000000


	//----- nvinfo : EIATTR_MIN_STACK_SIZE
	.align		4
.L_13:
        /*003c*/ 	.byte	0x04, 0x12
        /*003e*/ 	.short	(.L_15 - .L_14)
	.align		4
.L_14:
        /*0040*/ 	.word	index@(_Z13TransposeM_v1PA400_KiPA500_i)
        /*0044*/ 	.word	0x00000000
.L_15:


//--------------------- .nv.compat                --------------------------
	.section	.nv.compat,"",@"SHT_CUDA_COMPAT_INFO"
	.align	4
        /*0000*/ 	.byte	0x02, 0x09, 0x00, 0x00, 0x02, 0x02, 0x01, 0x00, 0x02, 0x05, 0x05, 0x00, 0x03, 0x07, 0x01, 0x01
        /*0010*/ 	.byte	0x02, 0x03, 0x00, 0x00, 0x02, 0x06, 0x01, 0x00, 0x04, 0x0b, 0x08, 0x00, 0x09, 0x00, 0x00, 0x00
        /*0020*/ 	.byte	0x00, 0x00, 0x00, 0x00


//--------------------- .nv.info._Z13TransposeM_v2PA400_KiPA500_i --------------------------
	.section	.nv.info._Z13TransposeM_v2PA400_KiPA500_i,"",@"SHT_CUDA_INFO"
	.sectionflags	@""
	.align	4


	//----- nvinfo : EIATTR_CUDA_API_VERSION
	.align		4
        /*0000*/ 	.byte	0x04, 0x37
        /*0002*/ 	.short	(.L_17 - .L_16)
.L_16:
        /*0004*/ 	.word	0x00000082


	//----- nvinfo : EIATTR_KPARAM_INFO
	.align		4
.L_17:
        /*0008*/ 	.byte	0x04, 0x17
        /*000a*/ 	.short	(.L_19 - .L_18)
.L_18:
        /*000c*/ 	.word	0x00000000
        /*0010*/ 	.short	0x0001
        /*0012*/ 	.short	0x0008
        /*0014*/ 	.byte	0x00, 0xf5, 0x21, 0x00


	//----- nvinfo : EIATTR_KPARAM_INFO
	.align		4
.L_19:
        /*0018*/ 	.byte	0x04, 0x17
        /*001a*/ 	.short	(.L_21 - .L_20)
.L_20:
        /*001c*/ 	.word	0x00000000
        /*0020*/ 	.short	0x0000
        /*0022*/ 	.short	0x0000
        /*0024*/ 	.byte	0x00, 0xf5, 0x21, 0x00


	//----- nvinfo : EIATTR_SPARSE_MMA_MASK
	.align		4
.L_21:
        /*0028*/ 	.byte	0x03, 0x50
        /*002a*/ 	.short	0x0000


	//----- nvinfo : EIATTR_MAXREG_COUNT
	.align		4
        /*002c*/ 	.byte	0x03, 0x1b
        /*002e*/ 	.short	0x00ff


	//----- nvinfo : EIATTR_NUM_BARRIERS
	.align		4
        /*0030*/ 	.byte	0x02, 0x4c
        /*0032*/ 	.byte	0x01
	.zero		1


	//----- nvinfo : EIATTR_MERCURY_ISA_VERSION
	.align		4
        /*0034*/ 	.byte	0x03, 0x5f
        /*0036*/ 	.short	0x0101


	//----- nvinfo : EIATTR_VRC_CTA_INIT_COUNT
	.align		4
        /*0038*/ 	.byte	0x02, 0x4a
	.zero		1
	.zero		1


	//----- nvinfo : EIATTR_EXIT_INSTR_OFFSETS
	.align		4
        /*003c*/ 	.byte	0x04, 0x1c
        /*003e*/ 	.short	(.L_23 - .L_22)


	//   ....[0]....
.L_22:
        /*0040*/ 	.word	0x000001d0


	//   ....[1]....
        /*0044*/ 	.word	0x00000280


	//----- nvinfo : EIATTR_CBANK_PARAM_SIZE
	.align		4
.L_23:
        /*0048*/ 	.byte	0x03, 0x19
        /*004a*/ 	.short	0x0010


	//----- nvinfo : EIATTR_PARAM_CBANK
	.align		4
        /*004c*/ 	.byte	0x04, 0x0a
        /*004e*/ 	.short	(.L_25 - .L_24)
	.align		4
.L_24:
        /*0050*/ 	.word	index@(.nv.constant0._Z13TransposeM_v2PA400_KiPA500_i)
        /*0054*/ 	.short	0x0380
        /*0056*/ 	.short	0x0010


	//----- nvinfo : EIATTR_SW_WAR
	.align		4
.L_25:
        /*0058*/ 	.byte	0x04, 0x36
        /*005a*/ 	.short	(.L_27 - .L_26)
.L_26:
        /*005c*/ 	.word	0x00000008
.L_27:


//--------------------- .nv.info._Z13TransposeM_v1PA400_KiPA500_i --------------------------
	.section	.nv.info._Z13TransposeM_v1PA400_KiPA500_i,"",@"SHT_CUDA_INFO"
	.sectionflags	@""
	.align	4


	//----- nvinfo : EIATTR_CUDA_API_VERSION
	.align		4
        /*0000*/ 	.byte	0x04, 0x37
        /*0002*/ 	.short	(.L_29 - .L_28)
.L_28:
        /*0004*/ 	.word	0x00000082


	//----- nvinfo : EIATTR_KPARAM_INFO
	.align		4
.L_29:
        /*0008*/ 	.byte	0x04, 0x17
        /*000a*/ 	.short	(.L_31 - .L_30)
.L_30:
        /*000c*/ 	.word	0x00000000
        /*0010*/ 	.short	0x0001
        /*0012*/ 	.short	0x0008
        /*0014*/ 	.byte	0x00, 0xf5, 0x21, 0x00


	//----- nvinfo : EIATTR_KPARAM_INFO
	.align		4
.L_31:
        /*0018*/ 	.byte	0x04, 0x17
        /*001a*/ 	.short	(.L_33 - .L_32)
.L_32:
        /*001c*/ 	.word	0x00000000
        /*0020*/ 	.short	0x0000
        /*0022*/ 	.short	0x0000
        /*0024*/ 	.byte	0x00, 0xf5, 0x21, 0x00


	//----- nvinfo : EIATTR_SPARSE_MMA_MASK
	.align		4
.L_33:
        /*0028*/ 	.byte	0x03, 0x50
        /*002a*/ 	.short	0x0000


	//----- nvinfo : EIATTR_MAXREG_COUNT
	.align		4
        /*002c*/ 	.byte	0x03, 0x1b
        /*002e*/ 	.short	0x00ff


	//----- nvinfo : EIATTR_MERCURY_ISA_VERSION
	.align		4
        /*0030*/ 	.byte	0x03, 0x5f
        /*0032*/ 	.short	0x0101


	//----- nvinfo : EIATTR_VRC_CTA_INIT_COUNT
	.align		4
        /*0034*/ 	.byte	0x02, 0x4a
	.zero		1
	.zero		1


	//----- nvinfo : EIATTR_EXIT_INSTR_OFFSETS
	.align		4
        /*0038*/ 	.byte	0x04, 0x1c
        /*003a*/ 	.short	(.L_35 - .L_34)


	//   ....[0]....
.L_34:
        /*003c*/ 	.word	0x000000b0


	//   ....[1]....
        /*0040*/ 	.word	0x00000150


	//----- nvinfo : EIATTR_CBANK_PARAM_SIZE
	.align		4
.L_35:
        /*0044*/ 	.byte	0x03, 0x19
        /*0046*/ 	.short	0x0010


	//----- nvinfo : EIATTR_PARAM_CBANK
	.align		4
        /*0048*/ 	.byte	0x04, 0x0a
        /*004a*/ 	.short	(.L_37 - .L_36)
	.align		4
.L_36:
        /*004c*/ 	.word	index@(.nv.constant0._Z13TransposeM_v1PA400_KiPA500_i)
        /*0050*/ 	.short	0x0380
        /*0052*/ 	.short	0x0010


	//----- nvinfo : EIATTR_SW_WAR
	.align		4
.L_37:
        /*0054*/ 	.byte	0x04, 0x36
        /*0056*/ 	.short	(.L_39 - .L_38)
.L_38:
        /*0058*/ 	.word	0x00000008
.L_39:


//--------------------- .nv.callgraph             --------------------------
	.section	.nv.callgraph,"",@"SHT_CUDA_CALLGRAPH"
	.align	4
	.sectionentsize	8
	.align		4
        /*0000*/ 	.word	0x00000000
	.align		4
        /*0004*/ 	.word	0xffffffff
	.align		4
        /*0008*/ 	.word	0x00000000
	.align		4
        /*000c*/ 	.word	0xfffffffe
	.align		4
        /*0010*/ 	.word	0x00000000
	.align		4
        /*0014*/ 	.word	0xfffffffd
	.align		4
        /*0018*/ 	.word	0x00000000
	.align		4
        /*001c*/ 	.word	0xfffffffc


//--------------------- .nv.constant4             --------------------------
	.section	.nv.constant4,"a",@progbits
	.align	8
	.align		8
.nv.constant4:
        /*0000*/ 	.dword	Matrix_in
	.align		8
        /*0008*/ 	.dword	Matrix_out_gpu1
	.align		8
        /*0010*/ 	.dword	Matrix_out_gpu2
	.align		8
        /*0018*/ 	.dword	Matrix_out_cpu


//--------------------- .text._Z13TransposeM_v2PA400_KiPA500_i --------------------------
	.section	.text._Z13TransposeM_v2PA400_KiPA500_i,"ax",@progbits
	.align	128
        .global         _Z13TransposeM_v2PA400_KiPA500_i
        .type           _Z13TransposeM_v2PA400_KiPA500_i,@function
        .size           _Z13TransposeM_v2PA400_KiPA500_i,(.L_x_2 - _Z13TransposeM_v2PA400_KiPA500_i)
        .other          _Z13TransposeM_v2PA400_KiPA500_i,@"STO_CUDA_ENTRY STV_DEFAULT"
_Z13TransposeM_v2PA400_KiPA500_i:
.text._Z13TransposeM_v2PA400_KiPA500_i:
[----:B------:R-:W-:Y:S01]  /*0000*/  LDC R1, c[0x0][0x37c] ;  /* 0x0000df00ff017b82 */ /* 0x000fe20000000800 */
[----:B------:R-:W0:Y:S07]  /*0010*/  S2R R13, SR_TID.Y ;  /* 0x00000000000d7919 */ /* 0x000e2e0000002200 */
[----:B------:R-:W1:Y:S01]  /*0020*/  S2UR UR7, SR_CTAID.Y ;  /* 0x00000000000779c3 */ /* 0x000e620000002600 */
[----:B------:R-:W2:Y:S01]  /*0030*/  LDCU UR4, c[0x0][0x360] ;  /* 0x00006c00ff0477ac */ /* 0x000ea20008000800 */
[----:B------:R-:W3:Y:S01]  /*0040*/  S2R R11, SR_TID.X ;  /* 0x00000000000b7919 */ /* 0x000ee20000002100 */
[----:B------:R-:W1:Y:S05]  /*0050*/  LDCU UR5, c[0x0][0x364] ;  /* 0x00006c80ff0577ac */ /* 0x000e6a0008000800 */
[----:B------:R-:W2:Y:S01]  /*0060*/  S2UR UR6, SR_CTAID.X ;  /* 0x00000000000679c3 */ /* 0x000ea20000002500 */
[----:B-1----:R-:W-:-:S06]  /*0070*/  UIMAD UR5, UR5, UR7, URZ ;  /* 0x00000007050572a4 */ /* 0x002fcc000f8e02ff */
[----:B0-----:R-:W-:Y:S01]  /*0080*/  VIADD R7, R13, UR5 ;  /* 0x000000050d077c36 */ /* 0x001fe20008000000 */
[----:B--2---:R-:W-:Y:S01]  /*0090*/  UIMAD UR4, UR4, UR6, URZ ;  /* 0x00000006040472a4 */ /* 0x004fe2000f8e02ff */
[----:B------:R-:W0:Y:S03]  /*00a0*/  LDCU.64 UR6, c[0x0][0x358] ;  /* 0x00006b00ff0677ac */ /* 0x000e260008000a00 */
[----:B------:R-:W-:Y:S02]  /*00b0*/  ISETP.GT.U32.AND P0, PT, R7, 0x1f3, PT ;  /* 0x000001f30700780c */ /* 0x000fe40003f04070 */
[----:B---3--:R-:W-:-:S05]  /*00c0*/  VIADD R5, R11, UR4 ;  /* 0x000000040b057c36 */ /* 0x008fca0008000000 */
[----:B------:R-:W-:-:S13]  /*00d0*/  ISETP.GT.OR P0, PT, R5, 0x18f, P0 ;  /* 0x0000018f0500780c */ /* 0x000fda0000704670 */
[----:B------:R-:W1:Y:S02]  /*00e0*/  @!P0 LDC.64 R2, c[0x0][0x380] ;  /* 0x0000e000ff028b82 */ /* 0x000e640000000a00 */
[----:B-1----:R-:W-:-:S04]  /*00f0*/  @!P0 IMAD.WIDE.U32 R2, R7, 0x640, R2 ;  /* 0x0000064007028825 */ /* 0x002fc800078e0002 */
[----:B------:R-:W-:-:S06]  /*0100*/  @!P0 IMAD.WIDE R2, R5, 0x4, R2 ;  /* 0x0000000405028825 */ /* 0x000fcc00078e0202 */
[----:B0-----:R-:W2:Y:S01]  /*0110*/  @!P0 LDG.E R2, desc[UR6][R2.64] ;  /* 0x0000000602028981 */ /* 0x001ea2000c1e1900 */
[----:B------:R-:W-:Y:S01]  /*0120*/  @!P0 MOV R0, 0x400 ;  /* 0x0000040000008802 */ /* 0x000fe20000000f00 */
[----:B------:R-:W-:Y:S01]  /*0130*/  VIADD R7, R11, UR5 ;  /* 0x000000050b077c36 */ /* 0x000fe20008000000 */
[----:B------:R-:W-:Y:S01]  /*0140*/  IADD3 R9, PT, PT, R13, UR4, RZ ;  /* 0x000000040d097c10 */ /* 0x000fe2000fffe0ff */
[----:B------:R-:W0:Y:S03]  /*0150*/  @!P0 S2R R5, SR_CgaCtaId ;  /* 0x0000000000058919 */ /* 0x000e260000008800 */
[----:B------:R-:W-:-:S04]  /*0160*/  ISETP.GT.AND P1, PT, R9, 0x18f, PT ;  /* 0x0000018f0900780c */ /* 0x000fc80003f24270 */
[----:B------:R-:W-:Y:S02]  /*0170*/  ISETP.GT.U32.OR P1, PT, R7, 0x1f3, P1 ;  /* 0x000001f30700780c */ /* 0x000fe40000f24470 */
[----:B0-----:R-:W-:-:S05]  /*0180*/  @!P0 LEA R0, R5, R0, 0x18 ;  /* 0x0000000005008211 */ /* 0x001fca00078ec0ff */
[----:B------:R-:W-:-:S05]  /*0190*/  @!P0 IMAD R0, R13, 0x44, R0 ;  /* 0x000000440d008824 */ /* 0x000fca00078e0200 */
[----:B------:R-:W-:-:S05]  /*01a0*/  @!P0 LEA R5, R11, R0, 0x2 ;  /* 0x000000000b058211 */ /* 0x000fca00078e10ff */
[----:B--2---:R0:W-:Y:S01]  /*01b0*/  @!P0 STS [R5], R2 ;  /* 0x0000000205008388 */ /* 0x0041e20000000800 */
[----:B------:R-:W-:Y:S06]  /*01c0*/  BAR.SYNC.DEFER_BLOCKING 0x0 ;  /* 0x0000000000007b1d */ /* 0x000fec0000010000 */
[----:B------:R-:W-:Y:S05]  /*01d0*/  @P1 EXIT ;  /* 0x000000000000194d */ /* 0x000fea0003800000 */
[----:B------:R-:W1:Y:S01]  /*01e0*/  S2R R3, SR_CgaCtaId ;  /* 0x0000000000037919 */ /* 0x000e620000008800 */
[----:B------:R-:W-:-:S04]  /*01f0*/  MOV R0, 0x400 ;  /* 0x0000040000007802 */ /* 0x000fc80000000f00 */
[----:B-1----:R-:W-:Y:S02]  /*0200*/  LEA R0, R3, R0, 0x18 ;  /* 0x0000000003007211 */ /* 0x002fe400078ec0ff */
[----:B0-----:R-:W0:Y:S03]  /*0210*/  LDC.64 R2, c[0x0][0x388] ;  /* 0x0000e200ff027b82 */ /* 0x001e260000000a00 */
[----:B------:R-:W-:-:S04]  /*0220*/  IMAD R0, R11, 0x44, R0 ;  /* 0x000000440b007824 */ /* 0x000fc800078e0200 */
[----:B------:R-:W-:-:S05]  /*0230*/  IMAD R0, R13, 0x4, R0 ;  /* 0x000000040d007824 */ /* 0x000fca00078e0200 */
[----:B------:R-:W1:Y:S01]  /*0240*/  LDS R5, [R0] ;  /* 0x0000000000057984 */ /* 0x000e620000000800 */
[----:B0-----:R-:W-:-:S04]  /*0250*/  IMAD.WIDE R2, R9, 0x7d0, R2 ;  /* 0x000007d009027825 */ /* 0x001fc800078e0202 */
[----:B------:R-:W-:-:S05]  /*0260*/  IMAD.WIDE.U32 R2, R7, 0x4, R2 ;  /* 0x0000000407027825 */ /* 0x000fca00078e0002 */
[----:B-1----:R-:W-:Y:S01]  /*0270*/  STG.E desc[UR6][R2.64], R5 ;  /* 0x0000000502007986 */ /* 0x002fe2000c101906 */
[----:B------:R-:W-:Y:S05]  /*0280*/  EXIT ;  /* 0x000000000000794d */ /* 0x000fea0003800000 */
.L_x_0:
[----:B------:R-:W-:-:S00]  /*0290*/  BRA `(.L_x_0) ;  /* 0xfffffffc00fc7947 */ /* 0x000fc0000383ffff */
[----:B------:R-:W-:-:S00]  /*02a0*/  NOP ;  /* 0x0000000000007918 */ /* 0x000fc00000000000 */
        /* <DEDUP_REMOVED lines=13> */
.L_x_2:


//--------------------- .text._Z13TransposeM_v1PA400_KiPA500_i --------------------------
	.section	.text._Z13TransposeM_v1PA400_KiPA500_i,"ax",@progbits
	.align	128
        .global         _Z13TransposeM_v1PA400_KiPA500_i
        .type           _Z13TransposeM_v1PA400_KiPA500_i,@function
        .size           _Z13TransposeM_v1PA400_KiPA500_i,(.L_x_3 - _Z13TransposeM_v1PA400_KiPA500_i)
        .other          _Z13TransposeM_v1PA400_KiPA500_i,@"STO_CUDA_ENTRY STV_DEFAULT"
_Z13TransposeM_v1PA400_KiPA500_i:
.text._Z13TransposeM_v1PA400_KiPA500_i:
[----:B------:R-:W-:Y:S01]  /*0000*/  LDC R1, c[0x0][0x37c] ;  /* 0x0000df00ff017b82 */ /* 0x000fe20000000800 */
[----:B------:R-:W0:Y:S01]  /*0010*/  S2R R9, SR_CTAID.Y ;  /* 0x0000000000097919 */ /* 0x000e220000002600 */
[----:B------:R-:W1:Y:S01]  /*0020*/  LDCU UR4, c[0x0][0x360] ;  /* 0x00006c00ff0477ac */ /* 0x000e620008000800 */
[----:B------:R-:W0:Y:S01]  /*0030*/  S2R R2, SR_TID.Y ;  /* 0x0000000000027919 */ /* 0x000e220000002200 */
[----:B------:R-:W0:Y:S01]  /*0040*/  LDCU UR5, c[0x0][0x364] ;  /* 0x00006c80ff0577ac */ /* 0x000e220008000800 */
[----:B------:R-:W1:Y:S01]  /*0050*/  S2R R7, SR_CTAID.X ;  /* 0x0000000000077919 */ /* 0x000e620000002500 */
[----:B------:R-:W1:Y:S01]  /*0060*/  S2R R0, SR_TID.X ;  /* 0x0000000000007919 */ /* 0x000e620000002100 */
[----:B0-----:R-:W-:-:S05]  /*0070*/  IMAD R9, R9, UR5, R2 ;  /* 0x0000000509097c24 */ /* 0x001fca000f8e0202 */
[----:B------:R-:W-:Y:S01]  /*0080*/  ISETP.GT.U32.AND P0, PT, R9, 0x18f, PT ;  /* 0x0000018f0900780c */ /* 0x000fe20003f04070 */
[----:B-1----:R-:W-:-:S05]  /*0090*/  IMAD R7, R7, UR4, R0 ;  /* 0x0000000407077c24 */ /* 0x002fca000f8e0200 */
[----:B------:R-:W-:-:S13]  /*00a0*/  ISETP.GT.OR P0, PT, R7, 0x1f3, P0 ;  /* 0x000001f30700780c */ /* 0x000fda0000704670 */
[----:B------:R-:W-:Y:S05]  /*00b0*/  @P0 EXIT ;  /* 0x000000000000094d */ /* 0x000fea0003800000 */
[----:B------:R-:W0:Y:S01]  /*00c0*/  LDC.64 R2, c[0x0][0x380] ;  /* 0x0000e000ff027b82 */ /* 0x000e220000000a00 */
[----:B------:R-:W1:Y:S07]  /*00d0*/  LDCU.64 UR4, c[0x0][0x358] ;  /* 0x00006b00ff0477ac */ /* 0x000e6e0008000a00 */
[----:B------:R-:W2:Y:S01]  /*00e0*/  LDC.64 R4, c[0x0][0x388] ;  /* 0x0000e200ff047b82 */ /* 0x000ea20000000a00 */
[----:B0-----:R-:W-:-:S04]  /*00f0*/  IMAD.WIDE R2, R7, 0x640, R2 ;  /* 0x0000064007027825 */ /* 0x001fc800078e0202 */
[----:B------:R-:W-:-:S06]  /*0100*/  IMAD.WIDE.U32 R2, R9, 0x4, R2 ;  /* 0x0000000409027825 */ /* 0x000fcc00078e0002 */
[----:B-1----:R-:W3:Y:S01]  /*0110*/  LDG.E R3, desc[UR4][R2.64] ;  /* 0x0000000402037981 */ /* 0x002ee2000c1e1900 */
[----:B--2---:R-:W-:-:S04]  /*0120*/  IMAD.WIDE.U32 R4, R9, 0x7d0, R4 ;  /* 0x000007d009047825 */ /* 0x004fc800078e0004 */
[----:B------:R-:W-:-:S05]  /*0130*/  IMAD.WIDE R4, R7, 0x4, R4 ;  /* 0x0000000407047825 */ /* 0x000fca00078e0204 */
[----:B---3--:R-:W-:Y:S01]  /*0140*/  STG.E desc[UR4][R4.64], R3 ;  /* 0x0000000304007986 */ /* 0x008fe2000c101904 */
[----:B------:R-:W-:Y:S05]  /*0150*/  EXIT ;  /* 0x000000000000794d */ /* 0x000fea0003800000 */
.L_x_1:
        /* <DEDUP_REMOVED lines=10> */
.L_x_3:


//--------------------- .nv.shared._Z13TransposeM_v2PA400_KiPA500_i --------------------------
	.section	.nv.shared._Z13TransposeM_v2PA400_KiPA500_i,"aw",@nobits
	.sectionflags	@""
	.align	4
.nv.shared._Z13TransposeM_v2PA400_KiPA500_i:
	.zero		2112


//--------------------- .nv.shared.reserved.0     --------------------------
	.section	.nv.shared.reserved.0,"aw",@nobits
	.weak		__nv_reservedSMEM_offset_0_alias
	.size		__nv_reservedSMEM_offset_0_alias, 0, 64
	.other		__nv_reservedSMEM_offset_0_alias,@"STO_CUDA_RESERVED_SHARED STV_DEFAULT"
__nv_reservedSMEM_offset_0_alias:
	.zero		0
	.zero		64


//--------------------- .nv.global                --------------------------
	.section	.nv.global,"aw",@nobits
	.align	4
.nv.global:
	.type		Matrix_out_gpu2,@object
	.size		Matrix_out_gpu2,(Matrix_in - Matrix_out_gpu2)
	.other		Matrix_out_gpu2,@"STV_DEFAULT STO_CUDA_MANAGED"
Matrix_out_gpu2:
	.zero		800000
	.type		Matrix_in,@object
	.size		Matrix_in,(Matrix_out_cpu - Matrix_in)
	.other		Matrix_in,@"STV_DEFAULT STO_CUDA_MANAGED"
Matrix_in:
	.zero		800000
	.type		Matrix_out_cpu,@object
	.size		Matrix_out_cpu,(Matrix_out_gpu1 - Matrix_out_cpu)
	.other		Matrix_out_cpu,@"STV_DEFAULT STO_CUDA_MANAGED"
Matrix_out_cpu:
	.zero		800000
	.type		Matrix_out_gpu1,@object
	.size		Matrix_out_gpu1,(.L_1 - Matrix_out_gpu1)
	.other		Matrix_out_gpu1,@"STV_DEFAULT STO_CUDA_MANAGED"
Matrix_out_gpu1:
	.zero		800000
.L_1:


//--------------------- .nv.constant0._Z13TransposeM_v2PA400_KiPA500_i --------------------------
	.section	.nv.constant0._Z13TransposeM_v2PA400_KiPA500_i,"a",@progbits
	.sectionflags	@""
	.align	4
.nv.constant0._Z13TransposeM_v2PA400_KiPA500_i:
	.zero		912


//--------------------- .nv.constant0._Z13TransposeM_v1PA400_KiPA500_i --------------------------
	.section	.nv.constant0._Z13TransposeM_v1PA400_KiPA500_i,"a",@progbits
	.sectionflags	@""
	.align	4
.nv.constant0._Z13TransposeM_v1PA400_KiPA500_i:
	.zero		912


//--------------------- SYMBOLS --------------------------

	.type		.nv.reservedSmem.offset0,@object
	.size		.nv.reservedSmem.offset0,0x4
	.type		.nv.reservedSmem.cap,@object
	.size		.nv.reservedSmem.cap,0x4
